//
// Generated by NVIDIA NVVM Compiler
//
// Compiler Build ID: CL-36424714
// Cuda compilation tools, release 13.0, V13.0.88
// Based on NVVM 20.0.0
//

.version 9.0
.target sm_100
.address_size 64

	// .globl	_Z7reduce4PfS_j

.visible .entry _Z7reduce4PfS_j(
	.param .u64 .ptr .align 1 _Z7reduce4PfS_j_param_0,
	.param .u64 .ptr .align 1 _Z7reduce4PfS_j_param_1,
	.param .u32 _Z7reduce4PfS_j_param_2
)
{
	.reg .pred 	%p<8>;
	.reg .b32 	%r<33>;
	.reg .b32 	%f<32>;
	.reg .b64 	%rd<30>;

	ld.param.u64 	%rd6, [_Z7reduce4PfS_j_param_0];
	ld.param.u64 	%rd5, [_Z7reduce4PfS_j_param_1];
	ld.param.u32 	%r9, [_Z7reduce4PfS_j_param_2];
	cvta.to.global.u64 	%rd1, %rd6;
	mov.u32 	%r1, %tid.x;
	mov.u32 	%r2, %ctaid.x;
	mov.u32 	%r32, %ntid.x;
	mul.lo.s32 	%r10, %r32, %r2;
	shl.b32 	%r4, %r10, 3;
	add.s32 	%r5, %r4, %r1;
	setp.ge.u32 	%p1, %r5, %r9;
	@%p1 bra 	$L__BB0_10;
	cvt.u64.u32 	%rd2, %r4;
	mad.lo.s32 	%r6, %r32, 7, %r5;
	setp.ge.u32 	%p2, %r6, %r9;
	@%p2 bra 	$L__BB0_3;
	mul.wide.u32 	%rd7, %r5, 4;
	add.s64 	%rd8, %rd1, %rd7;
	ld.global.f32 	%f1, [%rd8];
	cvt.rzi.s32.f32 	%r11, %f1;
	mad.lo.s32 	%r12, %r32, -6, %r6;
	mul.wide.u32 	%rd9, %r12, 4;
	add.s64 	%rd10, %rd1, %rd9;
	ld.global.f32 	%f2, [%rd10];
	cvt.rzi.s32.f32 	%r13, %f2;
	add.s32 	%r14, %r12, %r32;
	mul.wide.u32 	%rd11, %r14, 4;
	add.s64 	%rd12, %rd1, %rd11;
	ld.global.f32 	%f3, [%rd12];
	cvt.rzi.s32.f32 	%r15, %f3;
	add.s32 	%r16, %r14, %r32;
	mul.wide.u32 	%rd13, %r16, 4;
	add.s64 	%rd14, %rd1, %rd13;
	ld.global.f32 	%f4, [%rd14];
	cvt.rzi.s32.f32 	%r17, %f4;
	add.s32 	%r18, %r16, %r32;
	mul.wide.u32 	%rd15, %r18, 4;
	add.s64 	%rd16, %rd1, %rd15;
	ld.global.f32 	%f5, [%rd16];
	cvt.rzi.s32.f32 	%r19, %f5;
	add.s32 	%r20, %r18, %r32;
	mul.wide.u32 	%rd17, %r20, 4;
	add.s64 	%rd18, %rd1, %rd17;
	ld.global.f32 	%f6, [%rd18];
	cvt.rzi.s32.f32 	%r21, %f6;
	add.s32 	%r22, %r20, %r32;
	mul.wide.u32 	%rd19, %r22, 4;
	add.s64 	%rd20, %rd1, %rd19;
	ld.global.f32 	%f7, [%rd20];
	cvt.rzi.s32.f32 	%r23, %f7;
	mul.wide.u32 	%rd21, %r6, 4;
	add.s64 	%rd22, %rd1, %rd21;
	ld.global.f32 	%f8, [%rd22];
	cvt.rzi.s32.f32 	%r24, %f8;
	add.s32 	%r25, %r13, %r11;
	add.s32 	%r26, %r25, %r15;
	add.s32 	%r27, %r26, %r17;
	add.s32 	%r28, %r27, %r19;
	add.s32 	%r29, %r28, %r21;
	add.s32 	%r30, %r29, %r23;
	add.s32 	%r31, %r30, %r24;
	cvt.rn.f32.s32 	%f9, %r31;
	st.global.f32 	[%rd8], %f9;
$L__BB0_3:
	shl.b64 	%rd23, %rd2, 2;
	add.s64 	%rd3, %rd1, %rd23;
	bar.sync 	0;
	setp.lt.u32 	%p3, %r32, 66;
	mul.wide.u32 	%rd24, %r1, 4;
	add.s64 	%rd4, %rd3, %rd24;
	@%p3 bra 	$L__BB0_7;
$L__BB0_4:
	shr.u32 	%r8, %r32, 1;
	setp.ge.u32 	%p4, %r1, %r8;
	@%p4 bra 	$L__BB0_6;
	mul.wide.u32 	%rd25, %r8, 4;
	add.s64 	%rd26, %rd4, %rd25;
	ld.global.f32 	%f10, [%rd26];
	ld.global.f32 	%f11, [%rd4];
	add.f32 	%f12, %f10, %f11;
	st.global.f32 	[%rd4], %f12;
$L__BB0_6:
	bar.sync 	0;
	setp.gt.u32 	%p5, %r32, 131;
	mov.u32 	%r32, %r8;
	@%p5 bra 	$L__BB0_4;
$L__BB0_7:
	setp.gt.u32 	%p6, %r1, 31;
	@%p6 bra 	$L__BB0_10;
	ld.volatile.global.f32 	%f13, [%rd4+128];
	ld.volatile.global.f32 	%f14, [%rd4];
	add.f32 	%f15, %f13, %f14;
	st.volatile.global.f32 	[%rd4], %f15;
	ld.volatile.global.f32 	%f16, [%rd4+64];
	ld.volatile.global.f32 	%f17, [%rd4];
	add.f32 	%f18, %f16, %f17;
	st.volatile.global.f32 	[%rd4], %f18;
	ld.volatile.global.f32 	%f19, [%rd4+32];
	ld.volatile.global.f32 	%f20, [%rd4];
	add.f32 	%f21, %f19, %f20;
	st.volatile.global.f32 	[%rd4], %f21;
	ld.volatile.global.f32 	%f22, [%rd4+16];
	ld.volatile.global.f32 	%f23, [%rd4];
	add.f32 	%f24, %f22, %f23;
	st.volatile.global.f32 	[%rd4], %f24;
	ld.volatile.global.f32 	%f25, [%rd4+8];
	ld.volatile.global.f32 	%f26, [%rd4];
	add.f32 	%f27, %f25, %f26;
	st.volatile.global.f32 	[%rd4], %f27;
	ld.volatile.global.f32 	%f28, [%rd4+4];
	ld.volatile.global.f32 	%f29, [%rd4];
	add.f32 	%f30, %f28, %f29;
	st.volatile.global.f32 	[%rd4], %f30;
	setp.ne.s32 	%p7, %r1, 0;
	@%p7 bra 	$L__BB0_10;
	ld.global.f32 	%f31, [%rd3];
	cvta.to.global.u64 	%rd27, %rd5;
	mul.wide.u32 	%rd28, %r2, 4;
	add.s64 	%rd29, %rd27, %rd28;
	st.global.f32 	[%rd29], %f31;
$L__BB0_10:
	ret;

}


// ===== COMPILED SASS (sm_100) =====

	.target	sm_100

	.elftype	@"ET_EXEC"


//--------------------- .note.nv.tkinfo           --------------------------
	.section	.note.nv.tkinfo,"",@"SHT_NOTE"
	.sectionflags	@"SHF_NOTE_NV_TKINFO"
	.tkinfo
        /*0018*/ 	.word	0x00000002
        /*0030*/ 	.string	""
        /*0030*/ 	.string	"ptxas"
        /*0030*/ 	.string	"Cuda compilation tools, release 13.0, V13.0.88"
        /*0030*/ 	.string	"Build cuda_13.0.r13.0/compiler.36424714_0"
        /*0030*/ 	.string	"-arch sm_100 -m 64 "



//--------------------- .note.nv.cuinfo           --------------------------
	.section	.note.nv.cuinfo,"",@"SHT_NOTE"
	.sectionflags	@"SHF_NOTE_NV_CUINFO"
        /*0018*/ 	.short	0x0002
        /*001a*/ 	.short	0x0064
        /*001c*/ 	.short	0x0082
	.zero		2


//--------------------- .nv.info                  --------------------------
	.section	.nv.info,"",@"SHT_CUDA_INFO"
	.align	4


	//----- nvinfo : EIATTR_REGCOUNT
	.align		4
        /*0000*/ 	.byte	0x04, 0x2f
        /*0002*/ 	.short	(.L_1 - .L_0)
	.align		4
.L_0:
        /*0004*/ 	.word	index@(_Z7reduce4PfS_j)
        /*0008*/ 	.word	0x0000001c


	//----- nvinfo : EIATTR_FRAME_SIZE
	.align		4
.L_1:
        /*000c*/ 	.byte	0x04, 0x11
        /*000e*/ 	.short	(.L_3 - .L_2)
	.align		4
.L_2:
        /*0010*/ 	.word	index@(_Z7reduce4PfS_j)
        /*0014*/ 	.word	0x00000000


	//----- nvinfo : EIATTR_MIN_STACK_SIZE
	.align		4
.L_3:
        /*0018*/ 	.byte	0x04, 0x12
        /*001a*/ 	.short	(.L_5 - .L_4)
	.align		4
.L_4:
        /*001c*/ 	.word	index@(_Z7reduce4PfS_j)
        /*0020*/ 	.word	0x00000000
.L_5:


//--------------------- .nv.compat                --------------------------
	.section	.nv.compat,"",@"SHT_CUDA_COMPAT_INFO"
	.align	4
        /*0000*/ 	.byte	0x02, 0x09, 0x00, 0x00, 0x02, 0x02, 0x01, 0x00, 0x02, 0x05, 0x05, 0x00, 0x03, 0x07, 0x01, 0x01
        /*0010*/ 	.byte	0x02, 0x03, 0x00, 0x00, 0x02, 0x06, 0x01, 0x00, 0x04, 0x0b, 0x08, 0x00, 0x09, 0x00, 0x00, 0x00
        /*0020*/ 	.byte	0x00, 0x00, 0x00, 0x00


//--------------------- .nv.info._Z7reduce4PfS_j  --------------------------
	.section	.nv.info._Z7reduce4PfS_j,"",@"SHT_CUDA_INFO"
	.sectionflags	@""
	.align	4


	//----- nvinfo : EIATTR_CUDA_API_VERSION
	.align		4
        /*0000*/ 	.byte	0x04, 0x37
        /*0002*/ 	.short	(.L_7 - .L_6)
.L_6:
        /*0004*/ 	.word	0x00000082


	//----- nvinfo : EIATTR_KPARAM_INFO
	.align		4
.L_7:
        /*0008*/ 	.byte	0x04, 0x17
        /*000a*/ 	.short	(.L_9 - .L_8)
.L_8:
        /*000c*/ 	.word	0x00000000
        /*0010*/ 	.short	0x0002
        /*0012*/ 	.short	0x0010
        /*0014*/ 	.byte	0x00, 0xf0, 0x11, 0x00


	//----- nvinfo : EIATTR_KPARAM_INFO
	.align		4
.L_9:
        /*0018*/ 	.byte	0x04, 0x17
        /*001a*/ 	.short	(.L_11 - .L_10)
.L_10:
        /*001c*/ 	.word	0x00000000
        /*0020*/ 	.short	0x0001
        /*0022*/ 	.short	0x0008
        /*0024*/ 	.byte	0x00, 0xf5, 0x21, 0x00


	//----- nvinfo : EIATTR_KPARAM_INFO
	.align		4
.L_11:
        /*0028*/ 	.byte	0x04, 0x17
        /*002a*/ 	.short	(.L_13 - .L_12)
.L_12:
        /*002c*/ 	.word	0x00000000
        /*0030*/ 	.short	0x0000
        /*0032*/ 	.short	0x0000
        /*0034*/ 	.byte	0x00, 0xf5, 0x21, 0x00


	//----- nvinfo : EIATTR_SPARSE_MMA_MASK
	.align		4
.L_13:
        /*0038*/ 	.byte	0x03, 0x50
        /*003a*/ 	.short	0x0000


	//----- nvinfo : EIATTR_MAXREG_COUNT
	.align		4
        /*003c*/ 	.byte	0x03, 0x1b
        /*003e*/ 	.short	0x00ff


	//----- nvinfo : EIATTR_NUM_BARRIERS
	.align		4
        /*0040*/ 	.byte	0x02, 0x4c
        /*0042*/ 	.byte	0x01
	.zero		1


	//----- nvinfo : EIATTR_MERCURY_ISA_VERSION
	.align		4
        /*0044*/ 	.byte	0x03, 0x5f
        /*0046*/ 	.short	0x0101


	//----- nvinfo : EIATTR_VRC_CTA_INIT_COUNT
	.align		4
        /*0048*/ 	.byte	0x02, 0x4a
	.zero		1
	.zero		1


	//----- nvinfo : EIATTR_EXIT_INSTR_OFFSETS
	.align		4
        /*004c*/ 	.byte	0x04, 0x1c
        /*004e*/ 	.short	(.L_15 - .L_14)


	//   ....[0]....
.L_14:
        /*0050*/ 	.word	0x000000a0


	//   ....[1]....
        /*0054*/ 	.word	0x000004c0


	//   ....[2]....
        /*0058*/ 	.word	0x00000660


	//   ....[3]....
        /*005c*/ 	.word	0x000006b0


	//----- nvinfo : EIATTR_CRS_STACK_SIZE
	.align		4
.L_15:
        /*0060*/ 	.byte	0x04, 0x1e
        /*0062*/ 	.short	(.L_17 - .L_16)
.L_16:
        /*0064*/ 	.word	0x00000000


	//----- nvinfo : EIATTR_CBANK_PARAM_SIZE
	.align		4
.L_17:
        /*0068*/ 	.byte	0x03, 0x19
        /*006a*/ 	.short	0x0014


	//----- nvinfo : EIATTR_PARAM_CBANK
	.align		4
        /*006c*/ 	.byte	0x04, 0x0a
        /*006e*/ 	.short	(.L_19 - .L_18)
	.align		4
.L_18:
        /*0070*/ 	.word	index@(.nv.constant0._Z7reduce4PfS_j)
        /*0074*/ 	.short	0x0380
        /*0076*/ 	.short	0x0014


	//----- nvinfo : EIATTR_SW_WAR
	.align		4
.L_19:
        /*0078*/ 	.byte	0x04, 0x36
        /*007a*/ 	.short	(.L_21 - .L_20)
.L_20:
        /*007c*/ 	.word	0x00000008
.L_21:


//--------------------- .nv.callgraph             --------------------------
	.section	.nv.callgraph,"",@"SHT_CUDA_CALLGRAPH"
	.align	4
	.sectionentsize	8
	.align		4
        /*0000*/ 	.word	0x00000000
	.align		4
        /*0004*/ 	.word	0xffffffff
	.align		4
        /*0008*/ 	.word	0x00000000
	.align		4
        /*000c*/ 	.word	0xfffffffe
	.align		4
        /*0010*/ 	.word	0x00000000
	.align		4
        /*0014*/ 	.word	0xfffffffd
	.align		4
        /*0018*/ 	.word	0x00000000
	.align		4
        /*001c*/ 	.word	0xfffffffc


//--------------------- .text._Z7reduce4PfS_j     --------------------------
	.section	.text._Z7reduce4PfS_j,"ax",@progbits
	.align	128
        .global         _Z7reduce4PfS_j
        .type           _Z7reduce4PfS_j,@function
        .size           _Z7reduce4PfS_j,(.L_x_7 - _Z7reduce4PfS_j)
        .other          _Z7reduce4PfS_j,@"STO_CUDA_ENTRY STV_DEFAULT"
_Z7reduce4PfS_j:
.text._Z7reduce4PfS_j:
[----:B------:R-:W-:Y:S01]  /*0000*/  LDC R1, c[0x0][0x37c] ;  /* 0x0000df00ff017b82 */ /* 0x000fe20000000800 */
[----:B------:R-:W0:Y:S01]  /*0010*/  S2R R15, SR_CTAID.X ;  /* 0x00000000000f7919 */ /* 0x000e220000002500 */
[----:B------:R-:W1:Y:S01]  /*0020*/  LDCU UR4, c[0x0][0x360] ;  /* 0x00006c00ff0477ac */ /* 0x000e620008000800 */
[----:B------:R-:W2:Y:S01]  /*0030*/  S2R R14, SR_TID.X ;  /* 0x00000000000e7919 */ /* 0x000ea20000002100 */
[----:B------:R-:W3:Y:S01]  /*0040*/  LDCU UR5, c[0x0][0x390] ;  /* 0x00007200ff0577ac */ /* 0x000ee20008000800 */
[----:B-1----:R-:W-:Y:S01]  /*0050*/  MOV R0, UR4 ;  /* 0x0000000400007c02 */ /* 0x002fe20008000f00 */
[----:B0-----:R-:W-:-:S05]  /*0060*/  IMAD R17, R15, UR4, RZ ;  /* 0x000000040f117c24 */ /* 0x001fca000f8e02ff */
[----:B------:R-:W-:-:S04]  /*0070*/  SHF.L.U32 R17, R17, 0x3, RZ ;  /* 0x0000000311117819 */ /* 0x000fc800000006ff */
[----:B--2---:R-:W-:-:S04]  /*0080*/  IADD3 R5, PT, PT, R17, R14, RZ ;  /* 0x0000000e11057210 */ /* 0x004fc80007ffe0ff */
[----:B---3--:R-:W-:-:S13]  /*0090*/  ISETP.GE.U32.AND P0, PT, R5, UR5, PT ;  /* 0x0000000505007c0c */ /* 0x008fda000bf06070 */
[----:B------:R-:W-:Y:S05]  /*00a0*/  @P0 EXIT ;  /* 0x000000000000094d */ /* 0x000fea0003800000 */
[----:B------:R-:W0:Y:S01]  /*00b0*/  LDC.64 R2, c[0x0][0x380] ;  /* 0x0000e000ff027b82 */ /* 0x000e220000000a00 */
[----:B------:R-:W-:Y:S01]  /*00c0*/  IMAD R19, R0, 0x7, R5 ;  /* 0x0000000700137824 */ /* 0x000fe200078e0205 */
[----:B------:R-:W-:Y:S04]  /*00d0*/  BSSY.RECONVERGENT B0, `(.L_x_0) ;  /* 0x0000029000007945 */ /* 0x000fe80003800200 */
[----:B------:R-:W-:Y:S01]  /*00e0*/  ISETP.GE.U32.AND P0, PT, R19, UR5, PT ;  /* 0x0000000513007c0c */ /* 0x000fe2000bf06070 */
[----:B------:R-:W1:-:S12]  /*00f0*/  LDCU.64 UR4, c[0x0][0x358] ;  /* 0x00006b00ff0477ac */ /* 0x000e580008000a00 */
[----:B------:R-:W-:Y:S05]  /*0100*/  @P0 BRA `(.L_x_1) ;  /* 0x0000000000940947 */ /* 0x000fea0003800000 */
[----:B------:R-:W2:Y:S01]  /*0110*/  LDC.64 R6, c[0x0][0x380] ;  /* 0x0000e000ff067b82 */ /* 0x000ea20000000a00 */
[----:B------:R-:W-:-:S05]  /*0120*/  IMAD R25, R0, -0x6, R19 ;  /* 0xfffffffa00197824 */ /* 0x000fca00078e0213 */
[----:B------:R-:W-:-:S04]  /*0130*/  IADD3 R21, PT, PT, R0, R25, RZ ;  /* 0x0000001900157210 */ /* 0x000fc80007ffe0ff */
[----:B------:R-:W-:-:S04]  /*0140*/  IADD3 R23, PT, PT, R0, R21, RZ ;  /* 0x0000001500177210 */ /* 0x000fc80007ffe0ff */
[----:B------:R-:W-:-:S04]  /*0150*/  IADD3 R9, PT, PT, R0, R23, RZ ;  /* 0x0000001700097210 */ /* 0x000fc80007ffe0ff */
[----:B------:R-:W-:Y:S01]  /*0160*/  IADD3 R13, PT, PT, R0, R9, RZ ;  /* 0x00000009000d7210 */ /* 0x000fe20007ffe0ff */
[----:B--2---:R-:W-:-:S03]  /*0170*/  IMAD.WIDE.U32 R20, R21, 0x4, R6 ;  /* 0x0000000415147825 */ /* 0x004fc600078e0006 */
[----:B------:R-:W-:Y:S01]  /*0180*/  IADD3 R11, PT, PT, R0, R13, RZ ;  /* 0x0000000d000b7210 */ /* 0x000fe20007ffe0ff */
[--C-:B------:R-:W-:Y:S02]  /*0190*/  IMAD.WIDE.U32 R24, R25, 0x4, R6.reuse ;  /* 0x0000000419187825 */ /* 0x100fe400078e0006 */
[----:B-1----:R-:W2:Y:S02]  /*01a0*/  LDG.E R20, desc[UR4][R20.64] ;  /* 0x0000000414147981 */ /* 0x002ea4000c1e1900 */
[--C-:B------:R-:W-:Y:S02]  /*01b0*/  IMAD.WIDE.U32 R4, R5, 0x4, R6.reuse ;  /* 0x0000000405047825 */ /* 0x100fe400078e0006 */
[----:B------:R-:W3:Y:S02]  /*01c0*/  LDG.E R16, desc[UR4][R24.64] ;  /* 0x0000000418107981 */ /* 0x000ee4000c1e1900 */
[--C-:B------:R-:W-:Y:S02]  /*01d0*/  IMAD.WIDE.U32 R22, R23, 0x4, R6.reuse ;  /* 0x0000000417167825 */ /* 0x100fe400078e0006 */
[----:B------:R-:W4:Y:S02]  /*01e0*/  LDG.E R18, desc[UR4][R4.64] ;  /* 0x0000000404127981 */ /* 0x000f24000c1e1900 */
[----:B------:R-:W-:-:S02]  /*01f0*/  IMAD.WIDE.U32 R8, R9, 0x4, R6 ;  /* 0x0000000409087825 */ /* 0x000fc400078e0006 */
[----:B------:R-:W5:Y:S02]  /*0200*/  LDG.E R22, desc[UR4][R22.64] ;  /* 0x0000000416167981 */ /* 0x000f64000c1e1900 */
[--C-:B------:R-:W-:Y:S02]  /*0210*/  IMAD.WIDE.U32 R12, R13, 0x4, R6.reuse ;  /* 0x000000040d0c7825 */ /* 0x100fe400078e0006 */
[----:B------:R-:W5:Y:S02]  /*0220*/  LDG.E R8, desc[UR4][R8.64] ;  /* 0x0000000408087981 */ /* 0x000f64000c1e1900 */
[--C-:B------:R-:W-:Y:S02]  /*0230*/  IMAD.WIDE.U32 R10, R11, 0x4, R6.reuse ;  /* 0x000000040b0a7825 */ /* 0x100fe400078e0006 */
[----:B------:R-:W5:Y:S02]  /*0240*/  LDG.E R12, desc[UR4][R12.64] ;  /* 0x000000040c0c7981 */ /* 0x000f64000c1e1900 */
[----:B------:R-:W-:-:S02]  /*0250*/  IMAD.WIDE.U32 R6, R19, 0x4, R6 ;  /* 0x0000000413067825 */ /* 0x000fc400078e0006 */
[----:B------:R-:W5:Y:S04]  /*0260*/  LDG.E R10, desc[UR4][R10.64] ;  /* 0x000000040a0a7981 */ /* 0x000f68000c1e1900 */
[----:B------:R-:W5:Y:S01]  /*0270*/  LDG.E R6, desc[UR4][R6.64] ;  /* 0x0000000406067981 */ /* 0x000f62000c1e1900 */
[----:B--2---:R-:W-:Y:S08]  /*0280*/  F2I.TRUNC.NTZ R20, R20 ;  /* 0x0000001400147305 */ /* 0x004ff0000020f100 */
[----:B---3--:R-:W-:Y:S08]  /*0290*/  F2I.TRUNC.NTZ R19, R16 ;  /* 0x0000001000137305 */ /* 0x008ff0000020f100 */
[----:B----4-:R-:W1:Y:S08]  /*02a0*/  F2I.TRUNC.NTZ R18, R18 ;  /* 0x0000001200127305 */ /* 0x010e70000020f100 */
[----:B-----5:R-:W-:Y:S08]  /*02b0*/  F2I.TRUNC.NTZ R22, R22 ;  /* 0x0000001600167305 */ /* 0x020ff0000020f100 */
[----:B------:R-:W2:Y:S01]  /*02c0*/  F2I.TRUNC.NTZ R21, R8 ;  /* 0x0000000800157305 */ /* 0x000ea2000020f100 */
[----:B-1----:R-:W-:-:S07]  /*02d0*/  IADD3 R19, PT, PT, R20, R19, R18 ;  /* 0x0000001314137210 */ /* 0x002fce0007ffe012 */
[----:B------:R-:W-:Y:S08]  /*02e0*/  F2I.TRUNC.NTZ R23, R12 ;  /* 0x0000000c00177305 */ /* 0x000ff0000020f100 */
[----:B------:R-:W1:Y:S01]  /*02f0*/  F2I.TRUNC.NTZ R24, R10 ;  /* 0x0000000a00187305 */ /* 0x000e62000020f100 */
[----:B--2---:R-:W-:-:S07]  /*0300*/  IADD3 R19, PT, PT, R21, R19, R22 ;  /* 0x0000001315137210 */ /* 0x004fce0007ffe016 */
[----:B------:R-:W2:Y:S01]  /*0310*/  F2I.TRUNC.NTZ R9, R6 ;  /* 0x0000000600097305 */ /* 0x000ea2000020f100 */
[----:B-1----:R-:W-:-:S04]  /*0320*/  IADD3 R24, PT, PT, R24, R19, R23 ;  /* 0x0000001318187210 */ /* 0x002fc80007ffe017 */
[----:B--2---:R-:W-:-:S04]  /*0330*/  IADD3 R9, PT, PT, R9, R24, RZ ;  /* 0x0000001809097210 */ /* 0x004fc80007ffe0ff */
[----:B------:R-:W-:-:S05]  /*0340*/  I2FP.F32.S32 R9, R9 ;  /* 0x0000000900097245 */ /* 0x000fca0000201400 */
[----:B------:R2:W-:Y:S02]  /*0350*/  STG.E desc[UR4][R4.64], R9 ;  /* 0x0000000904007986 */ /* 0x0005e4000c101904 */
.L_x_1:
[----:B-1----:R-:W-:Y:S05]  /*0360*/  BSYNC.RECONVERGENT B0 ;  /* 0x0000000000007941 */ /* 0x002fea0003800200 */
.L_x_0:
[----:B------:R-:W-:Y:S01]  /*0370*/  BAR.SYNC.DEFER_BLOCKING 0x0 ;  /* 0x0000000000007b1d */ /* 0x000fe20000010000 */
[----:B------:R-:W-:Y:S02]  /*0380*/  ISETP.GE.U32.AND P0, PT, R0, 0x42, PT ;  /* 0x000000420000780c */ /* 0x000fe40003f06070 */
[----:B0-----:R-:W-:-:S04]  /*0390*/  LEA R2, P1, R17, R2, 0x2 ;  /* 0x0000000211027211 */ /* 0x001fc800078210ff */
[----:B------:R-:W-:-:S03]  /*03a0*/  LEA.HI.X R3, R17, R3, RZ, 0x2, P1 ;  /* 0x0000000311037211 */ /* 0x000fc600008f14ff */
[----:B--2---:R-:W-:-:S04]  /*03b0*/  IMAD.WIDE.U32 R4, R14, 0x4, R2 ;  /* 0x000000040e047825 */ /* 0x004fc800078e0002 */
[----:B------:R-:W-:Y:S05]  /*03c0*/  @!P0 BRA `(.L_x_2) ;  /* 0x0000000000388947 */ /* 0x000fea0003800000 */
.L_x_5:
[----:B------:R-:W-:Y:S01]  /*03d0*/  SHF.R.U32.HI R11, RZ, 0x1, R0 ;  /* 0x00000001ff0b7819 */ /* 0x000fe20000011600 */
[----:B------:R-:W-:Y:S03]  /*03e0*/  BSSY.RECONVERGENT B0, `(.L_x_3) ;  /* 0x0000008000007945 */ /* 0x000fe60003800200 */
[----:B------:R-:W-:-:S13]  /*03f0*/  ISETP.GE.U32.AND P0, PT, R14, R11, PT ;  /* 0x0000000b0e00720c */ /* 0x000fda0003f06070 */
[----:B0-----:R-:W-:Y:S05]  /*0400*/  @P0 BRA `(.L_x_4) ;  /* 0x0000000000140947 */ /* 0x001fea0003800000 */
[----:B------:R-:W-:Y:S01]  /*0410*/  IMAD.WIDE.U32 R6, R11, 0x4, R4 ;  /* 0x000000040b067825 */ /* 0x000fe200078e0004 */
[----:B------:R-:W2:Y:S05]  /*0420*/  LDG.E R9, desc[UR4][R4.64] ;  /* 0x0000000404097981 */ /* 0x000eaa000c1e1900 */
[----:B------:R-:W2:Y:S02]  /*0430*/  LDG.E R6, desc[UR4][R6.64] ;  /* 0x0000000406067981 */ /* 0x000ea4000c1e1900 */
[----:B--2---:R-:W-:-:S05]  /*0440*/  FADD R9, R6, R9 ;  /* 0x0000000906097221 */ /* 0x004fca0000000000 */
[----:B------:R0:W-:Y:S02]  /*0450*/  STG.E desc[UR4][R4.64], R9 ;  /* 0x0000000904007986 */ /* 0x0001e4000c101904 */
.L_x_4:
[----:B------:R-:W-:Y:S05]  /*0460*/  BSYNC.RECONVERGENT B0 ;  /* 0x0000000000007941 */ /* 0x000fea0003800200 */
.L_x_3:
[----:B------:R-:W-:Y:S01]  /*0470*/  BAR.SYNC.DEFER_BLOCKING 0x0 ;  /* 0x0000000000007b1d */ /* 0x000fe20000010000 */
[----:B------:R-:W-:Y:S02]  /*0480*/  ISETP.GT.U32.AND P0, PT, R0, 0x83, PT ;  /* 0x000000830000780c */ /* 0x000fe40003f04070 */
[----:B------:R-:W-:-:S11]  /*0490*/  MOV R0, R11 ;  /* 0x0000000b00007202 */ /* 0x000fd60000000f00 */
[----:B------:R-:W-:Y:S05]  /*04a0*/  @P0 BRA `(.L_x_5) ;  /* 0xfffffffc00c80947 */ /* 0x000fea000383ffff */
.L_x_2:
[----:B------:R-:W-:-:S13]  /*04b0*/  ISETP.GT.U32.AND P0, PT, R14, 0x1f, PT ;  /* 0x0000001f0e00780c */ /* 0x000fda0003f04070 */
[----:B------:R-:W-:Y:S05]  /*04c0*/  @P0 EXIT ;  /* 0x000000000000094d */ /* 0x000fea0003800000 */
[----:B------:R-:W2:Y:S04]  /*04d0*/  LDG.E.STRONG.SYS R0, desc[UR4][R4.64+0x80] ;  /* 0x0000800404007981 */ /* 0x000ea8000c1f5900 */
[----:B------:R-:W2:Y:S02]  /*04e0*/  LDG.E.STRONG.SYS R7, desc[UR4][R4.64] ;  /* 0x0000000404077981 */ /* 0x000ea4000c1f5900 */
[----:B--2---:R-:W-:-:S05]  /*04f0*/  FADD R7, R0, R7 ;  /* 0x0000000700077221 */ /* 0x004fca0000000000 */
[----:B------:R1:W-:Y:S04]  /*0500*/  STG.E.STRONG.SYS desc[UR4][R4.64], R7 ;  /* 0x0000000704007986 */ /* 0x0003e8000c115904 */
[----:B------:R-:W2:Y:S04]  /*0510*/  LDG.E.STRONG.SYS R0, desc[UR4][R4.64+0x40] ;  /* 0x0000400404007981 */ /* 0x000ea8000c1f5900 */
[----:B0-----:R-:W2:Y:S02]  /*0520*/  LDG.E.STRONG.SYS R9, desc[UR4][R4.64] ;  /* 0x0000000404097981 */ /* 0x001ea4000c1f5900 */
[----:B--2---:R-:W-:-:S05]  /*0530*/  FADD R9, R0, R9 ;  /* 0x0000000900097221 */ /* 0x004fca0000000000 */
[----:B------:R0:W-:Y:S04]  /*0540*/  STG.E.STRONG.SYS desc[UR4][R4.64], R9 ;  /* 0x0000000904007986 */ /* 0x0001e8000c115904 */
[----:B------:R-:W2:Y:S04]  /*0550*/  LDG.E.STRONG.SYS R0, desc[UR4][R4.64+0x20] ;  /* 0x0000200404007981 */ /* 0x000ea8000c1f5900 */
[----:B------:R-:W2:Y:S02]  /*0560*/  LDG.E.STRONG.SYS R11, desc[UR4][R4.64] ;  /* 0x00000004040b7981 */ /* 0x000ea4000c1f5900 */
[----:B--2---:R-:W-:-:S05]  /*0570*/  FADD R11, R0, R11 ;  /* 0x0000000b000b7221 */ /* 0x004fca0000000000 */
[----:B------:R2:W-:Y:S04]  /*0580*/  STG.E.STRONG.SYS desc[UR4][R4.64], R11 ;  /* 0x0000000b04007986 */ /* 0x0005e8000c115904 */
[----:B------:R-:W3:Y:S04]  /*0590*/  LDG.E.STRONG.SYS R0, desc[UR4][R4.64+0x10] ;  /* 0x0000100404007981 */ /* 0x000ee8000c1f5900 */
[----:B------:R-:W3:Y:S02]  /*05a0*/  LDG.E.STRONG.SYS R13, desc[UR4][R4.64] ;  /* 0x00000004040d7981 */ /* 0x000ee4000c1f5900 */
[----:B---3--:R-:W-:-:S05]  /*05b0*/  FADD R13, R0, R13 ;  /* 0x0000000d000d7221 */ /* 0x008fca0000000000 */
[----:B------:R2:W-:Y:S04]  /*05c0*/  STG.E.STRONG.SYS desc[UR4][R4.64], R13 ;  /* 0x0000000d04007986 */ /* 0x0005e8000c115904 */
[----:B------:R-:W3:Y:S04]  /*05d0*/  LDG.E.STRONG.SYS R0, desc[UR4][R4.64+0x8] ;  /* 0x0000080404007981 */ /* 0x000ee8000c1f5900 */
[----:B-1----:R-:W3:Y:S02]  /*05e0*/  LDG.E.STRONG.SYS R7, desc[UR4][R4.64] ;  /* 0x0000000404077981 */ /* 0x002ee4000c1f5900 */
[----:B---3--:R-:W-:-:S05]  /*05f0*/  FADD R7, R0, R7 ;  /* 0x0000000700077221 */ /* 0x008fca0000000000 */
[----:B------:R2:W-:Y:S04]  /*0600*/  STG.E.STRONG.SYS desc[UR4][R4.64], R7 ;  /* 0x0000000704007986 */ /* 0x0005e8000c115904 */
[----:B------:R-:W3:Y:S04]  /*0610*/  LDG.E.STRONG.SYS R0, desc[UR4][R4.64+0x4] ;  /* 0x0000040404007981 */ /* 0x000ee8000c1f5900 */
[----:B0-----:R-:W3:Y:S01]  /*0620*/  LDG.E.STRONG.SYS R9, desc[UR4][R4.64] ;  /* 0x0000000404097981 */ /* 0x001ee2000c1f5900 */
[----:B------:R-:W-:Y:S01]  /*0630*/  ISETP.NE.AND P0, PT, R14, RZ, PT ;  /* 0x000000ff0e00720c */ /* 0x000fe20003f05270 */
[----:B---3--:R-:W-:-:S05]  /*0640*/  FADD R9, R0, R9 ;  /* 0x0000000900097221 */ /* 0x008fca0000000000 */
[----:B------:R2:W-:Y:S07]  /*0650*/  STG.E.STRONG.SYS desc[UR4][R4.64], R9 ;  /* 0x0000000904007986 */ /* 0x0005ee000c115904 */
[----:B------:R-:W-:Y:S05]  /*0660*/  @P0 EXIT ;  /* 0x000000000000094d */ /* 0x000fea0003800000 */
[----:B------:R-:W3:Y:S01]  /*0670*/  LDG.E R3, desc[UR4][R2.64] ;  /* 0x0000000402037981 */ /* 0x000ee2000c1e1900 */
[----:B--2---:R-:W0:Y:S02]  /*0680*/  LDC.64 R4, c[0x0][0x388] ;  /* 0x0000e200ff047b82 */ /* 0x004e240000000a00 */
[----:B0-----:R-:W-:-:S05]  /*0690*/  IMAD.WIDE.U32 R4, R15, 0x4, R4 ;  /* 0x000000040f047825 */ /* 0x001fca00078e0004 */
[----:B---3--:R-:W-:Y:S01]  /*06a0*/  STG.E desc[UR4][R4.64], R3 ;  /* 0x0000000304007986 */ /* 0x008fe2000c101904 */
[----:B------:R-:W-:Y:S05]  /*06b0*/  EXIT ;  /* 0x000000000000794d */ /* 0x000fea0003800000 */
.L_x_6:
[----:B------:R-:W-:-:S00]  /*06c0*/  BRA `(.L_x_6) ;  /* 0xfffffffc00fc7947 */ /* 0x000fc0000383ffff */
[----:B------:R-:W-:-:S00]  /*06d0*/  NOP ;  /* 0x0000000000007918 */ /* 0x000fc00000000000 */
        /* <DEDUP_REMOVED lines=10> */
.L_x_7:


//--------------------- .nv.shared.reserved.0     --------------------------
	.section	.nv.shared.reserved.0,"aw",@nobits
	.weak		__nv_reservedSMEM_offset_0_alias
	.size		__nv_reservedSMEM_offset_0_alias, 0, 64
	.other		__nv_reservedSMEM_offset_0_alias,@"STO_CUDA_RESERVED_SHARED STV_DEFAULT"
__nv_reservedSMEM_offset_0_alias:
	.zero		0
	.zero		64


//--------------------- .nv.constant0._Z7reduce4PfS_j --------------------------
	.section	.nv.constant0._Z7reduce4PfS_j,"a",@progbits
	.sectionflags	@""
	.align	4
.nv.constant0._Z7reduce4PfS_j:
	.zero		916


//--------------------- SYMBOLS --------------------------

	.type		.nv.reservedSmem.offset0,@object
	.size		.nv.reservedSmem.offset0,0x4
